//
// Generated by NVIDIA NVVM Compiler
//
// Compiler Build ID: CL-36424714
// Cuda compilation tools, release 13.0, V13.0.88
// Based on NVVM 20.0.0
//

.version 9.0
.target sm_100
.address_size 64

	// .globl	_Z8tiledmatPiS_S_i
// _ZZ8tiledmatPiS_S_iE1A has been demoted
// _ZZ8tiledmatPiS_S_iE1B has been demoted

.visible .entry _Z8tiledmatPiS_S_i(
	.param .u64 .ptr .align 1 _Z8tiledmatPiS_S_i_param_0,
	.param .u64 .ptr .align 1 _Z8tiledmatPiS_S_i_param_1,
	.param .u64 .ptr .align 1 _Z8tiledmatPiS_S_i_param_2,
	.param .u32 _Z8tiledmatPiS_S_i_param_3
)
{
	.reg .pred 	%p<11>;
	.reg .b32 	%r<164>;
	.reg .b64 	%rd<13>;
	// demoted variable
	.shared .align 4 .b8 _ZZ8tiledmatPiS_S_iE1A[1024];
	// demoted variable
	.shared .align 4 .b8 _ZZ8tiledmatPiS_S_iE1B[1024];
	ld.param.u64 	%rd3, [_Z8tiledmatPiS_S_i_param_0];
	ld.param.u64 	%rd4, [_Z8tiledmatPiS_S_i_param_1];
	ld.param.u64 	%rd5, [_Z8tiledmatPiS_S_i_param_2];
	ld.param.u32 	%r45, [_Z8tiledmatPiS_S_i_param_3];
	mov.u32 	%r47, %ctaid.x;
	mov.u32 	%r1, %tid.x;
	mov.u32 	%r2, %ctaid.y;
	mov.u32 	%r3, %tid.y;
	mov.u32 	%r48, %ntid.y;
	mad.lo.s32 	%r4, %r2, %r48, %r3;
	mov.u32 	%r5, %ntid.x;
	mad.lo.s32 	%r6, %r47, %r5, %r1;
	setp.lt.s32 	%p1, %r45, 1;
	mov.b32 	%r162, 0;
	@%p1 bra 	$L__BB0_14;
	mad.lo.s32 	%r7, %r45, %r4, %r1;
	mad.lo.s32 	%r50, %r2, %r5, %r1;
	shl.b32 	%r51, %r50, 2;
	mov.u32 	%r52, _ZZ8tiledmatPiS_S_iE1A;
	add.s32 	%r8, %r52, %r51;
	mov.u32 	%r53, _ZZ8tiledmatPiS_S_iE1B;
	add.s32 	%r9, %r53, %r51;
	mul.lo.s32 	%r10, %r3, %r5;
	and.b32  	%r11, %r5, 7;
	and.b32  	%r12, %r5, 2040;
	and.b32  	%r54, %r5, -8;
	neg.s32 	%r13, %r54;
	shl.b32 	%r55, %r1, 2;
	add.s32 	%r14, %r53, %r55;
	shl.b32 	%r15, %r5, 5;
	shl.b32 	%r56, %r10, 2;
	add.s32 	%r57, %r56, %r52;
	add.s32 	%r16, %r57, 16;
	shl.b32 	%r17, %r5, 2;
	cvta.to.global.u64 	%rd1, %rd3;
	cvta.to.global.u64 	%rd2, %rd4;
	mov.b32 	%r147, 0;
	mov.u32 	%r162, %r147;
$L__BB0_2:
	setp.lt.u32 	%p2, %r5, 8;
	add.s32 	%r60, %r7, %r147;
	mul.wide.s32 	%rd6, %r60, 4;
	add.s64 	%rd7, %rd1, %rd6;
	ld.global.u32 	%r61, [%rd7];
	st.shared.u32 	[%r8], %r61;
	add.s32 	%r62, %r147, %r3;
	mad.lo.s32 	%r63, %r62, %r45, %r6;
	mul.wide.s32 	%rd8, %r63, 4;
	add.s64 	%rd9, %rd2, %rd8;
	ld.global.u32 	%r64, [%rd9];
	st.shared.u32 	[%r9], %r64;
	bar.sync 	0;
	mov.b32 	%r157, 0;
	@%p2 bra 	$L__BB0_5;
	mov.u32 	%r149, %r16;
	mov.u32 	%r150, %r14;
	mov.u32 	%r151, %r13;
$L__BB0_4:
	.pragma "nounroll";
	ld.shared.u32 	%r65, [%r149+-16];
	ld.shared.u32 	%r66, [%r150];
	mad.lo.s32 	%r67, %r66, %r65, %r162;
	ld.shared.u32 	%r68, [%r149+-12];
	add.s32 	%r69, %r150, %r17;
	ld.shared.u32 	%r70, [%r69];
	mad.lo.s32 	%r71, %r70, %r68, %r67;
	ld.shared.u32 	%r72, [%r149+-8];
	add.s32 	%r73, %r69, %r17;
	ld.shared.u32 	%r74, [%r73];
	mad.lo.s32 	%r75, %r74, %r72, %r71;
	ld.shared.u32 	%r76, [%r149+-4];
	add.s32 	%r77, %r73, %r17;
	ld.shared.u32 	%r78, [%r77];
	mad.lo.s32 	%r79, %r78, %r76, %r75;
	ld.shared.u32 	%r80, [%r149];
	add.s32 	%r81, %r77, %r17;
	ld.shared.u32 	%r82, [%r81];
	mad.lo.s32 	%r83, %r82, %r80, %r79;
	ld.shared.u32 	%r84, [%r149+4];
	add.s32 	%r85, %r81, %r17;
	ld.shared.u32 	%r86, [%r85];
	mad.lo.s32 	%r87, %r86, %r84, %r83;
	ld.shared.u32 	%r88, [%r149+8];
	add.s32 	%r89, %r85, %r17;
	ld.shared.u32 	%r90, [%r89];
	mad.lo.s32 	%r91, %r90, %r88, %r87;
	ld.shared.u32 	%r92, [%r149+12];
	add.s32 	%r93, %r89, %r17;
	ld.shared.u32 	%r94, [%r93];
	mad.lo.s32 	%r162, %r94, %r92, %r91;
	add.s32 	%r151, %r151, 8;
	add.s32 	%r150, %r150, %r15;
	add.s32 	%r149, %r149, 32;
	setp.ne.s32 	%p3, %r151, 0;
	mov.u32 	%r157, %r12;
	@%p3 bra 	$L__BB0_4;
$L__BB0_5:
	setp.eq.s32 	%p4, %r11, 0;
	@%p4 bra 	$L__BB0_13;
	add.s32 	%r96, %r11, -1;
	setp.lt.u32 	%p5, %r96, 3;
	@%p5 bra 	$L__BB0_8;
	add.s32 	%r97, %r157, %r10;
	shl.b32 	%r98, %r97, 2;
	mov.u32 	%r99, _ZZ8tiledmatPiS_S_iE1A;
	add.s32 	%r100, %r99, %r98;
	ld.shared.u32 	%r101, [%r100];
	mad.lo.s32 	%r102, %r157, %r5, %r1;
	shl.b32 	%r103, %r102, 2;
	mov.u32 	%r104, _ZZ8tiledmatPiS_S_iE1B;
	add.s32 	%r105, %r104, %r103;
	ld.shared.u32 	%r106, [%r105];
	mad.lo.s32 	%r107, %r106, %r101, %r162;
	ld.shared.u32 	%r108, [%r100+4];
	add.s32 	%r109, %r105, %r17;
	ld.shared.u32 	%r110, [%r109];
	mad.lo.s32 	%r111, %r110, %r108, %r107;
	ld.shared.u32 	%r112, [%r100+8];
	add.s32 	%r113, %r109, %r17;
	ld.shared.u32 	%r114, [%r113];
	mad.lo.s32 	%r115, %r114, %r112, %r111;
	ld.shared.u32 	%r116, [%r100+12];
	add.s32 	%r117, %r113, %r17;
	ld.shared.u32 	%r118, [%r117];
	mad.lo.s32 	%r162, %r118, %r116, %r115;
	add.s32 	%r157, %r157, 4;
$L__BB0_8:
	and.b32  	%r120, %r5, 3;
	setp.eq.s32 	%p6, %r120, 0;
	@%p6 bra 	$L__BB0_13;
	setp.eq.s32 	%p7, %r120, 1;
	@%p7 bra 	$L__BB0_11;
	add.s32 	%r121, %r157, %r10;
	shl.b32 	%r122, %r121, 2;
	mov.u32 	%r123, _ZZ8tiledmatPiS_S_iE1A;
	add.s32 	%r124, %r123, %r122;
	ld.shared.u32 	%r125, [%r124];
	mad.lo.s32 	%r126, %r157, %r5, %r1;
	shl.b32 	%r127, %r126, 2;
	mov.u32 	%r128, _ZZ8tiledmatPiS_S_iE1B;
	add.s32 	%r129, %r128, %r127;
	ld.shared.u32 	%r130, [%r129];
	mad.lo.s32 	%r131, %r130, %r125, %r162;
	ld.shared.u32 	%r132, [%r124+4];
	add.s32 	%r133, %r129, %r17;
	ld.shared.u32 	%r134, [%r133];
	mad.lo.s32 	%r162, %r134, %r132, %r131;
	add.s32 	%r157, %r157, 2;
$L__BB0_11:
	and.b32  	%r135, %r5, 1;
	setp.eq.b32 	%p8, %r135, 1;
	not.pred 	%p9, %p8;
	@%p9 bra 	$L__BB0_13;
	add.s32 	%r136, %r157, %r10;
	shl.b32 	%r137, %r136, 2;
	mov.u32 	%r138, _ZZ8tiledmatPiS_S_iE1A;
	add.s32 	%r139, %r138, %r137;
	ld.shared.u32 	%r140, [%r139];
	mad.lo.s32 	%r141, %r157, %r5, %r1;
	shl.b32 	%r142, %r141, 2;
	mov.u32 	%r143, _ZZ8tiledmatPiS_S_iE1B;
	add.s32 	%r144, %r143, %r142;
	ld.shared.u32 	%r145, [%r144];
	mad.lo.s32 	%r162, %r145, %r140, %r162;
$L__BB0_13:
	bar.sync 	0;
	add.s32 	%r147, %r147, %r5;
	setp.lt.s32 	%p10, %r147, %r45;
	@%p10 bra 	$L__BB0_2;
$L__BB0_14:
	cvta.to.global.u64 	%rd10, %rd5;
	mad.lo.s32 	%r146, %r45, %r4, %r6;
	mul.wide.s32 	%rd11, %r146, 4;
	add.s64 	%rd12, %rd10, %rd11;
	st.global.u32 	[%rd12], %r162;
	ret;

}


// ===== COMPILED SASS (sm_100) =====

	.target	sm_100

	.elftype	@"ET_EXEC"


//--------------------- .note.nv.tkinfo           --------------------------
	.section	.note.nv.tkinfo,"",@"SHT_NOTE"
	.sectionflags	@"SHF_NOTE_NV_TKINFO"
	.tkinfo
        /*0018*/ 	.word	0x00000002
        /*0030*/ 	.string	""
        /*0030*/ 	.string	"ptxas"
        /*0030*/ 	.string	"Cuda compilation tools, release 13.0, V13.0.88"
        /*0030*/ 	.string	"Build cuda_13.0.r13.0/compiler.36424714_0"
        /*0030*/ 	.string	"-arch sm_100 -m 64 "



//--------------------- .note.nv.cuinfo           --------------------------
	.section	.note.nv.cuinfo,"",@"SHT_NOTE"
	.sectionflags	@"SHF_NOTE_NV_CUINFO"
        /*0018*/ 	.short	0x0002
        /*001a*/ 	.short	0x0064
        /*001c*/ 	.short	0x0082
	.zero		2


//--------------------- .nv.info                  --------------------------
	.section	.nv.info,"",@"SHT_CUDA_INFO"
	.align	4


	//----- nvinfo : EIATTR_REGCOUNT
	.align		4
        /*0000*/ 	.byte	0x04, 0x2f
        /*0002*/ 	.short	(.L_1 - .L_0)
	.align		4
.L_0:
        /*0004*/ 	.word	index@(_Z8tiledmatPiS_S_i)
        /*0008*/ 	.word	0x00000020


	//----- nvinfo : EIATTR_FRAME_SIZE
	.align		4
.L_1:
        /*000c*/ 	.byte	0x04, 0x11
        /*000e*/ 	.short	(.L_3 - .L_2)
	.align		4
.L_2:
        /*0010*/ 	.word	index@(_Z8tiledmatPiS_S_i)
        /*0014*/ 	.word	0x00000000


	//----- nvinfo : EIATTR_MIN_STACK_SIZE
	.align		4
.L_3:
        /*0018*/ 	.byte	0x04, 0x12
        /*001a*/ 	.short	(.L_5 - .L_4)
	.align		4
.L_4:
        /*001c*/ 	.word	index@(_Z8tiledmatPiS_S_i)
        /*0020*/ 	.word	0x00000000
.L_5:


//--------------------- .nv.compat                --------------------------
	.section	.nv.compat,"",@"SHT_CUDA_COMPAT_INFO"
	.align	4
        /*0000*/ 	.byte	0x02, 0x09, 0x00, 0x00, 0x02, 0x02, 0x01, 0x00, 0x02, 0x05, 0x05, 0x00, 0x03, 0x07, 0x01, 0x01
        /*0010*/ 	.byte	0x02, 0x03, 0x00, 0x00, 0x02, 0x06, 0x01, 0x00, 0x04, 0x0b, 0x08, 0x00, 0x09, 0x00, 0x00, 0x00
        /*0020*/ 	.byte	0x00, 0x00, 0x00, 0x00


//--------------------- .nv.info._Z8tiledmatPiS_S_i --------------------------
	.section	.nv.info._Z8tiledmatPiS_S_i,"",@"SHT_CUDA_INFO"
	.sectionflags	@""
	.align	4


	//----- nvinfo : EIATTR_CUDA_API_VERSION
	.align		4
        /*0000*/ 	.byte	0x04, 0x37
        /*0002*/ 	.short	(.L_7 - .L_6)
.L_6:
        /*0004*/ 	.word	0x00000082


	//----- nvinfo : EIATTR_KPARAM_INFO
	.align		4
.L_7:
        /*0008*/ 	.byte	0x04, 0x17
        /*000a*/ 	.short	(.L_9 - .L_8)
.L_8:
        /*000c*/ 	.word	0x00000000
        /*0010*/ 	.short	0x0003
        /*0012*/ 	.short	0x0018
        /*0014*/ 	.byte	0x00, 0xf0, 0x11, 0x00


	//----- nvinfo : EIATTR_KPARAM_INFO
	.align		4
.L_9:
        /*0018*/ 	.byte	0x04, 0x17
        /*001a*/ 	.short	(.L_11 - .L_10)
.L_10:
        /*001c*/ 	.word	0x00000000
        /*0020*/ 	.short	0x0002
        /*0022*/ 	.short	0x0010
        /*0024*/ 	.byte	0x00, 0xf5, 0x21, 0x00


	//----- nvinfo : EIATTR_KPARAM_INFO
	.align		4
.L_11:
        /*0028*/ 	.byte	0x04, 0x17
        /*002a*/ 	.short	(.L_13 - .L_12)
.L_12:
        /*002c*/ 	.word	0x00000000
        /*0030*/ 	.short	0x0001
        /*0032*/ 	.short	0x0008
        /*0034*/ 	.byte	0x00, 0xf5, 0x21, 0x00


	//----- nvinfo : EIATTR_KPARAM_INFO
	.align		4
.L_13:
        /*0038*/ 	.byte	0x04, 0x17
        /*003a*/ 	.short	(.L_15 - .L_14)
.L_14:
        /*003c*/ 	.word	0x00000000
        /*0040*/ 	.short	0x0000
        /*0042*/ 	.short	0x0000
        /*0044*/ 	.byte	0x00, 0xf5, 0x21, 0x00


	//----- nvinfo : EIATTR_SPARSE_MMA_MASK
	.align		4
.L_15:
        /*0048*/ 	.byte	0x03, 0x50
        /*004a*/ 	.short	0x0000


	//----- nvinfo : EIATTR_MAXREG_COUNT
	.align		4
        /*004c*/ 	.byte	0x03, 0x1b
        /*004e*/ 	.short	0x00ff


	//----- nvinfo : EIATTR_NUM_BARRIERS
	.align		4
        /*0050*/ 	.byte	0x02, 0x4c
        /*0052*/ 	.byte	0x01
	.zero		1


	//----- nvinfo : EIATTR_MERCURY_ISA_VERSION
	.align		4
        /*0054*/ 	.byte	0x03, 0x5f
        /*0056*/ 	.short	0x0101


	//----- nvinfo : EIATTR_VRC_CTA_INIT_COUNT
	.align		4
        /*0058*/ 	.byte	0x02, 0x4a
	.zero		1
	.zero		1


	//----- nvinfo : EIATTR_EXIT_INSTR_OFFSETS
	.align		4
        /*005c*/ 	.byte	0x04, 0x1c
        /*005e*/ 	.short	(.L_17 - .L_16)


	//   ....[0]....
.L_16:
        /*0060*/ 	.word	0x00000a30


	//----- nvinfo : EIATTR_CBANK_PARAM_SIZE
	.align		4
.L_17:
        /*0064*/ 	.byte	0x03, 0x19
        /*0066*/ 	.short	0x001c


	//----- nvinfo : EIATTR_PARAM_CBANK
	.align		4
        /*0068*/ 	.byte	0x04, 0x0a
        /*006a*/ 	.short	(.L_19 - .L_18)
	.align		4
.L_18:
        /*006c*/ 	.word	index@(.nv.constant0._Z8tiledmatPiS_S_i)
        /*0070*/ 	.short	0x0380
        /*0072*/ 	.short	0x001c


	//----- nvinfo : EIATTR_SW_WAR
	.align		4
.L_19:
        /*0074*/ 	.byte	0x04, 0x36
        /*0076*/ 	.short	(.L_21 - .L_20)
.L_20:
        /*0078*/ 	.word	0x00000008
.L_21:


//--------------------- .nv.callgraph             --------------------------
	.section	.nv.callgraph,"",@"SHT_CUDA_CALLGRAPH"
	.align	4
	.sectionentsize	8
	.align		4
        /*0000*/ 	.word	0x00000000
	.align		4
        /*0004*/ 	.word	0xffffffff
	.align		4
        /*0008*/ 	.word	0x00000000
	.align		4
        /*000c*/ 	.word	0xfffffffe
	.align		4
        /*0010*/ 	.word	0x00000000
	.align		4
        /*0014*/ 	.word	0xfffffffd
	.align		4
        /*0018*/ 	.word	0x00000000
	.align		4
        /*001c*/ 	.word	0xfffffffc


//--------------------- .text._Z8tiledmatPiS_S_i  --------------------------
	.section	.text._Z8tiledmatPiS_S_i,"ax",@progbits
	.align	128
        .global         _Z8tiledmatPiS_S_i
        .type           _Z8tiledmatPiS_S_i,@function
        .size           _Z8tiledmatPiS_S_i,(.L_x_8 - _Z8tiledmatPiS_S_i)
        .other          _Z8tiledmatPiS_S_i,@"STO_CUDA_ENTRY STV_DEFAULT"
_Z8tiledmatPiS_S_i:
.text._Z8tiledmatPiS_S_i:
[----:B------:R-:W-:Y:S01]  /*0000*/  LDC R1, c[0x0][0x37c] ;  /* 0x0000df00ff017b82 */ /* 0x000fe20000000800 */
[----:B------:R-:W0:Y:S01]  /*0010*/  S2R R0, SR_TID.Y ;  /* 0x0000000000007919 */ /* 0x000e220000002200 */
[----:B------:R-:W1:Y:S06]  /*0020*/  LDCU UR7, c[0x0][0x398] ;  /* 0x00007300ff0777ac */ /* 0x000e6c0008000800 */
[----:B------:R-:W0:Y:S01]  /*0030*/  LDC R9, c[0x0][0x364] ;  /* 0x0000d900ff097b82 */ /* 0x000e220000000800 */
[----:B------:R-:W-:Y:S01]  /*0040*/  HFMA2 R19, -RZ, RZ, 0, 0 ;  /* 0x00000000ff137431 */ /* 0x000fe200000001ff */
[----:B------:R-:W2:Y:S01]  /*0050*/  S2R R6, SR_TID.X ;  /* 0x0000000000067919 */ /* 0x000ea20000002100 */
[----:B------:R-:W3:Y:S05]  /*0060*/  LDCU.64 UR8, c[0x0][0x358] ;  /* 0x00006b00ff0877ac */ /* 0x000eea0008000a00 */
[----:B------:R-:W-:Y:S08]  /*0070*/  S2UR UR4, SR_CTAID.X ;  /* 0x00000000000479c3 */ /* 0x000ff00000002500 */
[----:B------:R-:W0:Y:S01]  /*0080*/  S2UR UR5, SR_CTAID.Y ;  /* 0x00000000000579c3 */ /* 0x000e220000002600 */
[----:B-1----:R-:W-:-:S07]  /*0090*/  UISETP.GE.AND UP0, UPT, UR7, 0x1, UPT ;  /* 0x000000010700788c */ /* 0x002fce000bf06270 */
[----:B------:R-:W2:Y:S01]  /*00a0*/  LDC R7, c[0x0][0x360] ;  /* 0x0000d800ff077b82 */ /* 0x000ea20000000800 */
[----:B0-----:R-:W-:Y:S02]  /*00b0*/  IMAD R9, R9, UR5, R0 ;  /* 0x0000000509097c24 */ /* 0x001fe4000f8e0200 */
[----:B--2---:R-:W-:Y:S01]  /*00c0*/  IMAD R8, R7, UR4, R6 ;  /* 0x0000000407087c24 */ /* 0x004fe2000f8e0206 */
[----:B---3--:R-:W-:Y:S06]  /*00d0*/  BRA.U !UP0, `(.L_x_0) ;  /* 0x0000000908447547 */ /* 0x008fec000b800000 */
[----:B------:R-:W0:Y:S01]  /*00e0*/  S2UR UR6, SR_CgaCtaId ;  /* 0x00000000000679c3 */ /* 0x000e220000008800 */
[----:B------:R-:W-:Y:S01]  /*00f0*/  UMOV UR4, 0x400 ;  /* 0x0000040000047882 */ /* 0x000fe20000000000 */
[C-C-:B------:R-:W-:Y:S01]  /*0100*/  IMAD R16, R7.reuse, UR5, R6.reuse ;  /* 0x0000000507107c24 */ /* 0x140fe2000f8e0206 */
[----:B------:R-:W-:Y:S01]  /*0110*/  UIADD3 UR5, UPT, UPT, UR4, 0x400, URZ ;  /* 0x0000040004057890 */ /* 0x000fe2000fffe0ff */
[----:B------:R-:W-:Y:S01]  /*0120*/  IMAD R10, R0, R7, RZ ;  /* 0x00000007000a7224 */ /* 0x000fe200078e02ff */
[----:B------:R-:W-:Y:S01]  /*0130*/  LOP3.LUT R13, R7, 0xfffffff8, RZ, 0xc0, !PT ;  /* 0xfffffff8070d7812 */ /* 0x000fe200078ec0ff */
[----:B------:R-:W-:Y:S01]  /*0140*/  IMAD R11, R9, UR7, R6 ;  /* 0x00000007090b7c24 */ /* 0x000fe2000f8e0206 */
[C---:B------:R-:W-:Y:S01]  /*0150*/  LOP3.LUT R21, R7.reuse, 0x7, RZ, 0xc0, !PT ;  /* 0x0000000707157812 */ /* 0x040fe200078ec0ff */
[----:B------:R-:W-:Y:S01]  /*0160*/  IMAD.MOV.U32 R14, RZ, RZ, RZ ;  /* 0x000000ffff0e7224 */ /* 0x000fe200078e00ff */
[----:B------:R-:W-:Y:S01]  /*0170*/  LOP3.LUT R12, R7, 0x7f8, RZ, 0xc0, !PT ;  /* 0x000007f8070c7812 */ /* 0x000fe200078ec0ff */
[----:B------:R-:W-:Y:S01]  /*0180*/  IMAD.MOV R13, RZ, RZ, -R13 ;  /* 0x000000ffff0d7224 */ /* 0x000fe200078e0a0d */
[----:B------:R-:W-:Y:S01]  /*0190*/  MOV R19, RZ ;  /* 0x000000ff00137202 */ /* 0x000fe20000000f00 */
[----:B0-----:R-:W-:-:S02]  /*01a0*/  ULEA UR4, UR6, UR4, 0x18 ;  /* 0x0000000406047291 */ /* 0x001fc4000f8ec0ff */
[----:B------:R-:W-:-:S04]  /*01b0*/  ULEA UR5, UR6, UR5, 0x18 ;  /* 0x0000000506057291 */ /* 0x000fc8000f8ec0ff */
[----:B------:R-:W-:Y:S02]  /*01c0*/  LEA R17, R10, UR4, 0x2 ;  /* 0x000000040a117c11 */ /* 0x000fe4000f8e10ff */
[C---:B------:R-:W-:Y:S02]  /*01d0*/  LEA R15, R16.reuse, UR4, 0x2 ;  /* 0x00000004100f7c11 */ /* 0x040fe4000f8e10ff */
[----:B------:R-:W-:Y:S02]  /*01e0*/  LEA R16, R16, UR5, 0x2 ;  /* 0x0000000510107c11 */ /* 0x000fe4000f8e10ff */
[----:B------:R-:W-:Y:S02]  /*01f0*/  IADD3 R17, PT, PT, R17, 0x10, RZ ;  /* 0x0000001011117810 */ /* 0x000fe40007ffe0ff */
[----:B------:R-:W-:-:S07]  /*0200*/  LEA R18, R6, UR5, 0x2 ;  /* 0x0000000506127c11 */ /* 0x000fce000f8e10ff */
.L_x_6:
[----:B0-----:R-:W0:Y:S01]  /*0210*/  LDC.64 R4, c[0x0][0x380] ;  /* 0x0000e000ff047b82 */ /* 0x001e220000000a00 */
[----:B------:R-:W1:Y:S01]  /*0220*/  LDCU UR7, c[0x0][0x398] ;  /* 0x00007300ff0777ac */ /* 0x000e620008000800 */
[----:B------:R-:W-:Y:S01]  /*0230*/  IMAD.IADD R25, R0, 0x1, R14 ;  /* 0x0000000100197824 */ /* 0x000fe200078e020e */
[----:B------:R-:W-:-:S05]  /*0240*/  IADD3 R23, PT, PT, R11, R14, RZ ;  /* 0x0000000e0b177210 */ /* 0x000fca0007ffe0ff */
[----:B------:R-:W2:Y:S01]  /*0250*/  LDC.64 R2, c[0x0][0x388] ;  /* 0x0000e200ff027b82 */ /* 0x000ea20000000a00 */
[----:B-1----:R-:W-:Y:S02]  /*0260*/  IMAD R25, R25, UR7, R8 ;  /* 0x0000000719197c24 */ /* 0x002fe4000f8e0208 */
[----:B0-----:R-:W-:-:S06]  /*0270*/  IMAD.WIDE R4, R23, 0x4, R4 ;  /* 0x0000000417047825 */ /* 0x001fcc00078e0204 */
[----:B------:R-:W3:Y:S01]  /*0280*/  LDG.E R4, desc[UR8][R4.64] ;  /* 0x0000000804047981 */ /* 0x000ee2000c1e1900 */
[----:B--2---:R-:W-:-:S06]  /*0290*/  IMAD.WIDE R2, R25, 0x4, R2 ;  /* 0x0000000419027825 */ /* 0x004fcc00078e0202 */
[----:B------:R-:W2:Y:S01]  /*02a0*/  LDG.E R3, desc[UR8][R2.64] ;  /* 0x0000000802037981 */ /* 0x000ea2000c1e1900 */
[C---:B------:R-:W-:Y:S01]  /*02b0*/  ISETP.GE.U32.AND P1, PT, R7.reuse, 0x8, PT ;  /* 0x000000080700780c */ /* 0x040fe20003f26070 */
[----:B------:R-:W-:Y:S01]  /*02c0*/  IMAD.IADD R14, R7, 0x1, R14 ;  /* 0x00000001070e7824 */ /* 0x000fe200078e020e */
[----:B------:R-:W-:-:S04]  /*02d0*/  MOV R23, RZ ;  /* 0x000000ff00177202 */ /* 0x000fc80000000f00 */
[----:B------:R-:W-:Y:S01]  /*02e0*/  ISETP.GE.AND P0, PT, R14, UR7, PT ;  /* 0x000000070e007c0c */ /* 0x000fe2000bf06270 */
[----:B---3--:R0:W-:Y:S04]  /*02f0*/  STS [R15], R4 ;  /* 0x000000040f007388 */ /* 0x0081e80000000800 */
[----:B--2---:R0:W-:Y:S01]  /*0300*/  STS [R16], R3 ;  /* 0x0000000310007388 */ /* 0x0041e20000000800 */
[----:B------:R-:W-:Y:S06]  /*0310*/  BAR.SYNC.DEFER_BLOCKING 0x0 ;  /* 0x0000000000007b1d */ /* 0x000fec0000010000 */
[----:B------:R-:W-:Y:S05]  /*0320*/  @!P1 BRA `(.L_x_1) ;  /* 0x0000000000a09947 */ /* 0x000fea0003800000 */
[----:B------:R-:W-:Y:S01]  /*0330*/  IMAD.MOV.U32 R2, RZ, RZ, R17 ;  /* 0x000000ffff027224 */ /* 0x000fe200078e0011 */
[----:B0-----:R-:W-:Y:S01]  /*0340*/  MOV R4, R18 ;  /* 0x0000001200047202 */ /* 0x001fe20000000f00 */
[----:B------:R-:W-:-:S07]  /*0350*/  IMAD.MOV.U32 R3, RZ, RZ, R13 ;  /* 0x000000ffff037224 */ /* 0x000fce00078e000d */
.L_x_2:
[----:B------:R-:W-:Y:S01]  /*0360*/  LDS R20, [R2+-0x10] ;  /* 0xfffff00002147984 */ /* 0x000fe20000000800 */
[----:B------:R-:W-:Y:S02]  /*0370*/  LEA R24, R7, R4, 0x2 ;  /* 0x0000000407187211 */ /* 0x000fe400078e10ff */
[----:B------:R-:W-:Y:S01]  /*0380*/  IADD3 R3, PT, PT, R3, 0x8, RZ ;  /* 0x0000000803037810 */ /* 0x000fe20007ffe0ff */
[----:B------:R0:W1:Y:S02]  /*0390*/  LDS R5, [R4] ;  /* 0x0000000004057984 */ /* 0x0000640000000800 */
[----:B------:R-:W-:Y:S01]  /*03a0*/  IMAD R26, R7, 0x4, R24 ;  /* 0x00000004071a7824 */ /* 0x000fe200078e0218 */
[----:B------:R-:W-:Y:S01]  /*03b0*/  ISETP.NE.AND P1, PT, R3, RZ, PT ;  /* 0x000000ff0300720c */ /* 0x000fe20003f25270 */
[----:B------:R-:W-:Y:S03]  /*03c0*/  LDS R22, [R2+-0xc] ;  /* 0xfffff40002167984 */ /* 0x000fe60000000800 */
[C---:B------:R-:W-:Y:S01]  /*03d0*/  LEA R25, R7.reuse, R26, 0x2 ;  /* 0x0000001a07197211 */ /* 0x040fe200078e10ff */
[----:B------:R2:W3:Y:S01]  /*03e0*/  LDS R23, [R24] ;  /* 0x0000000018177984 */ /* 0x0004e20000000800 */
[----:B0-----:R-:W-:-:S03]  /*03f0*/  LEA R4, R7, R4, 0x5 ;  /* 0x0000000407047211 */ /* 0x001fc600078e28ff */
[C---:B------:R-:W-:Y:S01]  /*0400*/  IMAD R29, R7.reuse, 0x4, R25 ;  /* 0x00000004071d7824 */ /* 0x040fe200078e0219 */
[----:B------:R-:W-:Y:S04]  /*0410*/  LDS R28, [R2+-0x4] ;  /* 0xfffffc00021c7984 */ /* 0x000fe80000000800 */
[----:B------:R-:W-:Y:S01]  /*0420*/  LDS R27, [R25] ;  /* 0x00000000191b7984 */ /* 0x000fe20000000800 */
[----:B--2---:R-:W-:Y:S01]  /*0430*/  LEA R24, R7, R29, 0x2 ;  /* 0x0000001d07187211 */ /* 0x004fe200078e10ff */
[----:B-1----:R-:W-:Y:S02]  /*0440*/  IMAD R19, R20, R5, R19 ;  /* 0x0000000514137224 */ /* 0x002fe400078e0213 */
[----:B------:R-:W-:Y:S04]  /*0450*/  LDS R5, [R2+-0x8] ;  /* 0xfffff80002057984 */ /* 0x000fe80000000800 */
[----:B------:R0:W1:Y:S01]  /*0460*/  LDS R20, [R26] ;  /* 0x000000001a147984 */ /* 0x0000620000000800 */
[----:B---3--:R-:W-:-:S03]  /*0470*/  IMAD R23, R22, R23, R19 ;  /* 0x0000001716177224 */ /* 0x008fc600078e0213 */
[----:B------:R-:W-:Y:S04]  /*0480*/  LDS R19, [R2] ;  /* 0x0000000002137984 */ /* 0x000fe80000000800 */
[----:B------:R-:W2:Y:S01]  /*0490*/  LDS R22, [R29] ;  /* 0x000000001d167984 */ /* 0x000ea20000000800 */
[----:B0-----:R-:W-:Y:S01]  /*04a0*/  LEA R26, R7, R24, 0x2 ;  /* 0x00000018071a7211 */ /* 0x001fe200078e10ff */
[----:B-1----:R-:W-:Y:S02]  /*04b0*/  IMAD R5, R5, R20, R23 ;  /* 0x0000001405057224 */ /* 0x002fe400078e0217 */
[----:B------:R-:W-:Y:S02]  /*04c0*/  LDS R20, [R2+0x4] ;  /* 0x0000040002147984 */ /* 0x000fe40000000800 */
[----:B------:R-:W-:-:S02]  /*04d0*/  IMAD R23, R7, 0x4, R26 ;  /* 0x0000000407177824 */ /* 0x000fc400078e021a */
[----:B------:R-:W-:Y:S01]  /*04e0*/  IMAD R27, R28, R27, R5 ;  /* 0x0000001b1c1b7224 */ /* 0x000fe200078e0205 */
[----:B------:R-:W-:Y:S03]  /*04f0*/  LDS R26, [R26] ;  /* 0x000000001a1a7984 */ /* 0x000fe60000000800 */
[----:B--2---:R-:W-:Y:S01]  /*0500*/  IMAD R19, R19, R22, R27 ;  /* 0x0000001613137224 */ /* 0x004fe200078e021b */
[----:B------:R-:W0:Y:S04]  /*0510*/  LDS R5, [R24] ;  /* 0x0000000018057984 */ /* 0x000e280000000800 */
[----:B------:R-:W1:Y:S04]  /*0520*/  LDS R22, [R2+0x8] ;  /* 0x0000080002167984 */ /* 0x000e680000000800 */
[----:B------:R-:W-:Y:S04]  /*0530*/  LDS R23, [R23] ;  /* 0x0000000017177984 */ /* 0x000fe80000000800 */
[----:B------:R2:W3:Y:S02]  /*0540*/  LDS R28, [R2+0xc] ;  /* 0x00000c00021c7984 */ /* 0x0004e40000000800 */
[----:B--2---:R-:W-:-:S02]  /*0550*/  VIADD R2, R2, 0x20 ;  /* 0x0000002002027836 */ /* 0x004fc40000000000 */
[----:B0-----:R-:W-:-:S04]  /*0560*/  IMAD R5, R20, R5, R19 ;  /* 0x0000000514057224 */ /* 0x001fc800078e0213 */
[----:B-1----:R-:W-:-:S04]  /*0570*/  IMAD R5, R22, R26, R5 ;  /* 0x0000001a16057224 */ /* 0x002fc800078e0205 */
[----:B---3--:R-:W-:Y:S01]  /*0580*/  IMAD R19, R28, R23, R5 ;  /* 0x000000171c137224 */ /* 0x008fe200078e0205 */
[----:B------:R-:W-:Y:S06]  /*0590*/  @P1 BRA `(.L_x_2) ;  /* 0xfffffffc00701947 */ /* 0x000fec000383ffff */
[----:B------:R-:W-:-:S07]  /*05a0*/  MOV R23, R12 ;  /* 0x0000000c00177202 */ /* 0x000fce0000000f00 */
.L_x_1:
[----:B------:R-:W-:-:S13]  /*05b0*/  ISETP.NE.AND P1, PT, R21, RZ, PT ;  /* 0x000000ff1500720c */ /* 0x000fda0003f25270 */
[----:B------:R-:W-:Y:S05]  /*05c0*/  @!P1 BRA `(.L_x_3) ;  /* 0x0000000400009947 */ /* 0x000fea0003800000 */
[----:B------:R-:W-:Y:S02]  /*05d0*/  IADD3 R2, PT, PT, R21, -0x1, RZ ;  /* 0xffffffff15027810 */ /* 0x000fe40007ffe0ff */
[----:B------:R-:W-:Y:S02]  /*05e0*/  LOP3.LUT P2, R26, R7, 0x3, RZ, 0xc0, !PT ;  /* 0x00000003071a7812 */ /* 0x000fe4000784c0ff */
[----:B------:R-:W-:-:S13]  /*05f0*/  ISETP.GE.U32.AND P1, PT, R2, 0x3, PT ;  /* 0x000000030200780c */ /* 0x000fda0003f26070 */
[----:B------:R-:W-:Y:S05]  /*0600*/  @!P1 BRA `(.L_x_4) ;  /* 0x0000000000649947 */ /* 0x000fea0003800000 */
[----:B------:R-:W1:Y:S01]  /*0610*/  S2UR UR5, SR_CgaCtaId ;  /* 0x00000000000579c3 */ /* 0x000e620000008800 */
[----:B------:R-:W-:Y:S01]  /*0620*/  UMOV UR4, 0x400 ;  /* 0x0000040000047882 */ /* 0x000fe20000000000 */
[C---:B0-----:R-:W-:Y:S01]  /*0630*/  IMAD R3, R23.reuse, R7, R6 ;  /* 0x0000000717037224 */ /* 0x041fe200078e0206 */
[----:B------:R-:W-:Y:S01]  /*0640*/  UIADD3 UR6, UPT, UPT, UR4, 0x400, URZ ;  /* 0x0000040004067890 */ /* 0x000fe2000fffe0ff */
[----:B------:R-:W-:Y:S01]  /*0650*/  IMAD.IADD R2, R10, 0x1, R23 ;  /* 0x000000010a027824 */ /* 0x000fe200078e0217 */
[----:B------:R-:W-:Y:S02]  /*0660*/  IADD3 R23, PT, PT, R23, 0x4, RZ ;  /* 0x0000000417177810 */ /* 0x000fe40007ffe0ff */
[----:B-1----:R-:W-:Y:S02]  /*0670*/  ULEA UR6, UR5, UR6, 0x18 ;  /* 0x0000000605067291 */ /* 0x002fe4000f8ec0ff */
[----:B------:R-:W-:-:S04]  /*0680*/  ULEA UR4, UR5, UR4, 0x18 ;  /* 0x0000000405047291 */ /* 0x000fc8000f8ec0ff */
[----:B------:R-:W-:Y:S02]  /*0690*/  LEA R22, R3, UR6, 0x2 ;  /* 0x0000000603167c11 */ /* 0x000fe4000f8e10ff */
[----:B------:R-:W-:Y:S02]  /*06a0*/  LEA R24, R2, UR4, 0x2 ;  /* 0x0000000402187c11 */ /* 0x000fe4000f8e10ff */
[C---:B------:R-:W-:Y:S02]  /*06b0*/  LEA R20, R7.reuse, R22, 0x2 ;  /* 0x0000001607147211 */ /* 0x040fe400078e10ff */
[----:B------:R-:W-:Y:S02]  /*06c0*/  LDS R22, [R22] ;  /* 0x0000000016167984 */ /* 0x000fe40000000800 */
[C---:B------:R-:W-:Y:S02]  /*06d0*/  LEA R28, R7.reuse, R20, 0x2 ;  /* 0x00000014071c7211 */ /* 0x040fe400078e10ff */
[----:B------:R-:W0:Y:S03]  /*06e0*/  LDS R4, [R24] ;  /* 0x0000000018047984 */ /* 0x000e260000000800 */
[----:B------:R-:W-:Y:S01]  /*06f0*/  IMAD R27, R7, 0x4, R28 ;  /* 0x00000004071b7824 */ /* 0x000fe200078e021c */
[----:B------:R-:W-:Y:S04]  /*0700*/  LDS R3, [R24+0x4] ;  /* 0x0000040018037984 */ /* 0x000fe80000000800 */
[----:B------:R-:W1:Y:S04]  /*0710*/  LDS R20, [R20] ;  /* 0x0000000014147984 */ /* 0x000e680000000800 */
[----:B------:R-:W-:Y:S04]  /*0720*/  LDS R2, [R28] ;  /* 0x000000001c027984 */ /* 0x000fe80000000800 */
[----:B------:R-:W2:Y:S04]  /*0730*/  LDS R25, [R24+0x8] ;  /* 0x0000080018197984 */ /* 0x000ea80000000800 */
[----:B------:R-:W-:Y:S04]  /*0740*/  LDS R5, [R24+0xc] ;  /* 0x00000c0018057984 */ /* 0x000fe80000000800 */
[----:B------:R-:W3:Y:S01]  /*0750*/  LDS R27, [R27] ;  /* 0x000000001b1b7984 */ /* 0x000ee20000000800 */
[----:B0-----:R-:W-:-:S04]  /*0760*/  IMAD R4, R4, R22, R19 ;  /* 0x0000001604047224 */ /* 0x001fc800078e0213 */
[----:B-1----:R-:W-:-:S04]  /*0770*/  IMAD R3, R3, R20, R4 ;  /* 0x0000001403037224 */ /* 0x002fc800078e0204 */
[----:B--2---:R-:W-:-:S04]  /*0780*/  IMAD R2, R25, R2, R3 ;  /* 0x0000000219027224 */ /* 0x004fc800078e0203 */
[----:B---3--:R-:W-:-:S07]  /*0790*/  IMAD R19, R5, R27, R2 ;  /* 0x0000001b05137224 */ /* 0x008fce00078e0202 */
.L_x_4:
[----:B------:R-:W-:Y:S05]  /*07a0*/  @!P2 BRA `(.L_x_3) ;  /* 0x000000000088a947 */ /* 0x000fea0003800000 */
[----:B------:R-:W-:Y:S02]  /*07b0*/  ISETP.NE.AND P1, PT, R26, 0x1, PT ;  /* 0x000000011a00780c */ /* 0x000fe40003f25270 */
[----:B------:R-:W-:-:S04]  /*07c0*/  LOP3.LUT R2, R7, 0x1, RZ, 0xc0, !PT ;  /* 0x0000000107027812 */ /* 0x000fc800078ec0ff */
[----:B------:R-:W-:-:S07]  /*07d0*/  ISETP.NE.U32.AND P2, PT, R2, 0x1, PT ;  /* 0x000000010200780c */ /* 0x000fce0003f45070 */
[----:B------:R-:W-:Y:S06]  /*07e0*/  @!P1 BRA `(.L_x_5) ;  /* 0x0000000000449947 */ /* 0x000fec0003800000 */
[----:B------:R-:W1:Y:S01]  /*07f0*/  S2UR UR5, SR_CgaCtaId ;  /* 0x00000000000579c3 */ /* 0x000e620000008800 */
[----:B------:R-:W-:Y:S01]  /*0800*/  UMOV UR4, 0x400 ;  /* 0x0000040000047882 */ /* 0x000fe20000000000 */
[C---:B0-----:R-:W-:Y:S01]  /*0810*/  IMAD R3, R23.reuse, R7, R6 ;  /* 0x0000000717037224 */ /* 0x041fe200078e0206 */
[----:B------:R-:W-:Y:S01]  /*0820*/  UIADD3 UR6, UPT, UPT, UR4, 0x400, URZ ;  /* 0x0000040004067890 */ /* 0x000fe2000fffe0ff */
[----:B------:R-:W-:Y:S02]  /*0830*/  IADD3 R2, PT, PT, R10, R23, RZ ;  /* 0x000000170a027210 */ /* 0x000fe40007ffe0ff */
[----:B------:R-:W-:Y:S01]  /*0840*/  IADD3 R23, PT, PT, R23, 0x2, RZ ;  /* 0x0000000217177810 */ /* 0x000fe20007ffe0ff */
[----:B-1----:R-:W-:Y:S02]  /*0850*/  ULEA UR6, UR5, UR6, 0x18 ;  /* 0x0000000605067291 */ /* 0x002fe4000f8ec0ff */
[----:B------:R-:W-:-:S04]  /*0860*/  ULEA UR4, UR5, UR4, 0x18 ;  /* 0x0000000405047291 */ /* 0x000fc8000f8ec0ff */
[----:B------:R-:W-:Y:S02]  /*0870*/  LEA R20, R3, UR6, 0x2 ;  /* 0x0000000603147c11 */ /* 0x000fe4000f8e10ff */
[----:B------:R-:W-:-:S03]  /*0880*/  LEA R2, R2, UR4, 0x2 ;  /* 0x0000000402027c11 */ /* 0x000fc6000f8e10ff */
[----:B------:R-:W-:Y:S02]  /*0890*/  IMAD R5, R7, 0x4, R20 ;  /* 0x0000000407057824 */ /* 0x000fe400078e0214 */
[----:B------:R-:W-:Y:S04]  /*08a0*/  LDS R4, [R2] ;  /* 0x0000000002047984 */ /* 0x000fe80000000800 */
[----:B------:R-:W0:Y:S04]  /*08b0*/  LDS R20, [R20] ;  /* 0x0000000014147984 */ /* 0x000e280000000800 */
[----:B------:R-:W-:Y:S04]  /*08c0*/  LDS R3, [R2+0x4] ;  /* 0x0000040002037984 */ /* 0x000fe80000000800 */
[----:B------:R-:W1:Y:S01]  /*08d0*/  LDS R5, [R5] ;  /* 0x0000000005057984 */ /* 0x000e620000000800 */
[----:B0-----:R-:W-:-:S04]  /*08e0*/  IMAD R4, R4, R20, R19 ;  /* 0x0000001404047224 */ /* 0x001fc800078e0213 */
[----:B-1----:R-:W-:-:S07]  /*08f0*/  IMAD R19, R3, R5, R4 ;  /* 0x0000000503137224 */ /* 0x002fce00078e0204 */
.L_x_5:
[----:B------:R-:W-:Y:S05]  /*0900*/  @P2 BRA `(.L_x_3) ;  /* 0x0000000000302947 */ /* 0x000fea0003800000 */
[----:B------:R-:W1:Y:S01]  /*0910*/  S2UR UR5, SR_CgaCtaId ;  /* 0x00000000000579c3 */ /* 0x000e620000008800 */
[----:B------:R-:W-:Y:S01]  /*0920*/  UMOV UR4, 0x400 ;  /* 0x0000040000047882 */ /* 0x000fe20000000000 */
[-C--:B0-----:R-:W-:Y:S01]  /*0930*/  IMAD R3, R7, R23.reuse, R6 ;  /* 0x0000001707037224 */ /* 0x081fe200078e0206 */
[----:B------:R-:W-:Y:S01]  /*0940*/  UIADD3 UR6, UPT, UPT, UR4, 0x400, URZ ;  /* 0x0000040004067890 */ /* 0x000fe2000fffe0ff */
[----:B------:R-:W-:Y:S01]  /*0950*/  IADD3 R2, PT, PT, R10, R23, RZ ;  /* 0x000000170a027210 */ /* 0x000fe20007ffe0ff */
[----:B-1----:R-:W-:Y:S02]  /*0960*/  ULEA UR4, UR5, UR4, 0x18 ;  /* 0x0000000405047291 */ /* 0x002fe4000f8ec0ff */
[----:B------:R-:W-:-:S04]  /*0970*/  ULEA UR6, UR5, UR6, 0x18 ;  /* 0x0000000605067291 */ /* 0x000fc8000f8ec0ff */
[----:B------:R-:W-:Y:S02]  /*0980*/  LEA R2, R2, UR4, 0x2 ;  /* 0x0000000402027c11 */ /* 0x000fe4000f8e10ff */
[----:B------:R-:W-:-:S04]  /*0990*/  LEA R3, R3, UR6, 0x2 ;  /* 0x0000000603037c11 */ /* 0x000fc8000f8e10ff */
[----:B------:R-:W-:Y:S04]  /*09a0*/  LDS R2, [R2] ;  /* 0x0000000002027984 */ /* 0x000fe80000000800 */
[----:B------:R-:W0:Y:S02]  /*09b0*/  LDS R3, [R3] ;  /* 0x0000000003037984 */ /* 0x000e240000000800 */
[----:B0-----:R-:W-:-:S07]  /*09c0*/  IMAD R19, R2, R3, R19 ;  /* 0x0000000302137224 */ /* 0x001fce00078e0213 */
.L_x_3:
[----:B------:R-:W-:Y:S06]  /*09d0*/  BAR.SYNC.DEFER_BLOCKING 0x0 ;  /* 0x0000000000007b1d */ /* 0x000fec0000010000 */
[----:B------:R-:W-:Y:S05]  /*09e0*/  @!P0 BRA `(.L_x_6) ;  /* 0xfffffff800088947 */ /* 0x000fea000383ffff */
.L_x_0:
[----:B0-----:R-:W0:Y:S01]  /*09f0*/  LDC.64 R2, c[0x0][0x390] ;  /* 0x0000e400ff027b82 */ /* 0x001e220000000a00 */
[----:B------:R-:W-:-:S04]  /*0a00*/  IMAD R9, R9, UR7, R8 ;  /* 0x0000000709097c24 */ /* 0x000fc8000f8e0208 */
[----:B0-----:R-:W-:-:S05]  /*0a10*/  IMAD.WIDE R2, R9, 0x4, R2 ;  /* 0x0000000409027825 */ /* 0x001fca00078e0202 */
[----:B------:R-:W-:Y:S01]  /*0a20*/  STG.E desc[UR8][R2.64], R19 ;  /* 0x0000001302007986 */ /* 0x000fe2000c101908 */
[----:B------:R-:W-:Y:S05]  /*0a30*/  EXIT ;  /* 0x000000000000794d */ /* 0x000fea0003800000 */
.L_x_7:
[----:B------:R-:W-:-:S00]  /*0a40*/  BRA `(.L_x_7) ;  /* 0xfffffffc00fc7947 */ /* 0x000fc0000383ffff */
[----:B------:R-:W-:-:S00]  /*0a50*/  NOP ;  /* 0x0000000000007918 */ /* 0x000fc00000000000 */
        /* <DEDUP_REMOVED lines=10> */
.L_x_8:


//--------------------- .nv.shared._Z8tiledmatPiS_S_i --------------------------
	.section	.nv.shared._Z8tiledmatPiS_S_i,"aw",@nobits
	.sectionflags	@""
	.align	4
.nv.shared._Z8tiledmatPiS_S_i:
	.zero		3072


//--------------------- .nv.shared.reserved.0     --------------------------
	.section	.nv.shared.reserved.0,"aw",@nobits
	.weak		__nv_reservedSMEM_offset_0_alias
	.size		__nv_reservedSMEM_offset_0_alias, 0, 64
	.other		__nv_reservedSMEM_offset_0_alias,@"STO_CUDA_RESERVED_SHARED STV_DEFAULT"
__nv_reservedSMEM_offset_0_alias:
	.zero		0
	.zero		64


//--------------------- .nv.constant0._Z8tiledmatPiS_S_i --------------------------
	.section	.nv.constant0._Z8tiledmatPiS_S_i,"a",@progbits
	.sectionflags	@""
	.align	4
.nv.constant0._Z8tiledmatPiS_S_i:
	.zero		924


//--------------------- SYMBOLS --------------------------

	.type		.nv.reservedSmem.offset0,@object
	.size		.nv.reservedSmem.offset0,0x4
	.type		.nv.reservedSmem.cap,@object
	.size		.nv.reservedSmem.cap,0x4
